	.headerflags	@"EF_CUDA_TEXMODE_UNIFIED EF_CUDA_64BIT_ADDRESS EF_CUDA_SM86 EF_CUDA_VIRTUAL_SM(EF_CUDA_SM86)"
	.elftype	@"ET_EXEC"


//--------------------- .nv.info                  --------------------------
	.section	.nv.info,"",@"SHT_CUDA_INFO"
	.align	4


	//----- nvinfo : EIATTR_REGCOUNT
	.align		4
        /*0000*/ 	.byte	0x04, 0x2f
        /*0002*/ 	.short	(.L_1 - .L_0)
	.align		4
.L_0:
        /*0004*/ 	.word	index@(triton_)
        /*0008*/ 	.word	0x0000002c


	//----- nvinfo : EIATTR_MIN_STACK_SIZE
	.align		4
.L_1:
        /*000c*/ 	.byte	0x04, 0x12
        /*000e*/ 	.short	(.L_3 - .L_2)
	.align		4
.L_2:
        /*0010*/ 	.word	index@(triton_)
        /*0014*/ 	.word	0x00000000


	//----- nvinfo : EIATTR_FRAME_SIZE
	.align		4
.L_3:
        /*0018*/ 	.byte	0x04, 0x11
        /*001a*/ 	.short	(.L_5 - .L_4)
	.align		4
.L_4:
        /*001c*/ 	.word	index@(triton_)
        /*0020*/ 	.word	0x00000000


	//----- nvinfo : EIATTR_MIN_STACK_SIZE
	.align		4
.L_5:
        /*0024*/ 	.byte	0x04, 0x12
        /*0026*/ 	.short	(.L_7 - .L_6)
	.align		4
.L_6:
        /*0028*/ 	.word	index@(triton_)
        /*002c*/ 	.word	0x00000000
.L_7:


//--------------------- .nv.info.triton_          --------------------------
	.section	.nv.info.triton_,"",@"SHT_CUDA_INFO"
	.sectionflags	@""
	.align	4


	//----- nvinfo : EIATTR_CUDA_API_VERSION
	.align		4
        /*0000*/ 	.byte	0x04, 0x37
        /*0002*/ 	.short	(.L_9 - .L_8)
.L_8:
        /*0004*/ 	.word	0x0000007c


	//----- nvinfo : EIATTR_SW2861232_WAR
	.align		4
.L_9:
        /*0008*/ 	.byte	0x01, 0x35
	.zero		2


	//----- nvinfo : EIATTR_PARAM_CBANK
	.align		4
        /*000c*/ 	.byte	0x04, 0x0a
        /*000e*/ 	.short	(.L_11 - .L_10)
	.align		4
.L_10:
        /*0010*/ 	.word	index@(.nv.constant0.triton_)
        /*0014*/ 	.short	0x0160
        /*0016*/ 	.short	0x0050


	//----- nvinfo : EIATTR_CBANK_PARAM_SIZE
	.align		4
.L_11:
        /*0018*/ 	.byte	0x03, 0x19
        /*001a*/ 	.short	0x0050


	//----- nvinfo : EIATTR_KPARAM_INFO
	.align		4
        /*001c*/ 	.byte	0x04, 0x17
        /*001e*/ 	.short	(.L_13 - .L_12)
.L_12:
        /*0020*/ 	.word	0x00000000
        /*0024*/ 	.short	0x0009
        /*0026*/ 	.short	0x0048
        /*0028*/ 	.byte	0x00, 0xf4, 0x21, 0x00


	//----- nvinfo : EIATTR_KPARAM_INFO
	.align		4
.L_13:
        /*002c*/ 	.byte	0x04, 0x17
        /*002e*/ 	.short	(.L_15 - .L_14)
.L_14:
        /*0030*/ 	.word	0x00000000
        /*0034*/ 	.short	0x0008
        /*0036*/ 	.short	0x0040
        /*0038*/ 	.byte	0x00, 0xf0, 0x11, 0x00


	//----- nvinfo : EIATTR_KPARAM_INFO
	.align		4
.L_15:
        /*003c*/ 	.byte	0x04, 0x17
        /*003e*/ 	.short	(.L_17 - .L_16)
.L_16:
        /*0040*/ 	.word	0x00000000
        /*0044*/ 	.short	0x0007
        /*0046*/ 	.short	0x0038
        /*0048*/ 	.byte	0x00, 0xf4, 0x21, 0x00


	//----- nvinfo : EIATTR_KPARAM_INFO
	.align		4
.L_17:
        /*004c*/ 	.byte	0x04, 0x17
        /*004e*/ 	.short	(.L_19 - .L_18)
.L_18:
        /*0050*/ 	.word	0x00000000
        /*0054*/ 	.short	0x0006
        /*0056*/ 	.short	0x0030
        /*0058*/ 	.byte	0x00, 0xf4, 0x21, 0x00


	//----- nvinfo : EIATTR_KPARAM_INFO
	.align		4
.L_19:
        /*005c*/ 	.byte	0x04, 0x17
        /*005e*/ 	.short	(.L_21 - .L_20)
.L_20:
        /*0060*/ 	.word	0x00000000
        /*0064*/ 	.short	0x0005
        /*0066*/ 	.short	0x0028
        /*0068*/ 	.byte	0x00, 0xf4, 0x21, 0x00


	//----- nvinfo : EIATTR_KPARAM_INFO
	.align		4
.L_21:
        /*006c*/ 	.byte	0x04, 0x17
        /*006e*/ 	.short	(.L_23 - .L_22)
.L_22:
        /*0070*/ 	.word	0x00000000
        /*0074*/ 	.short	0x0004
        /*0076*/ 	.short	0x0020
        /*0078*/ 	.byte	0x00, 0xf4, 0x21, 0x00


	//----- nvinfo : EIATTR_KPARAM_INFO
	.align		4
.L_23:
        /*007c*/ 	.byte	0x04, 0x17
        /*007e*/ 	.short	(.L_25 - .L_24)
.L_24:
        /*0080*/ 	.word	0x00000000
        /*0084*/ 	.short	0x0003
        /*0086*/ 	.short	0x0018
        /*0088*/ 	.byte	0x00, 0xf4, 0x21, 0x00


	//----- nvinfo : EIATTR_KPARAM_INFO
	.align		4
.L_25:
        /*008c*/ 	.byte	0x04, 0x17
        /*008e*/ 	.short	(.L_27 - .L_26)
.L_26:
        /*0090*/ 	.word	0x00000000
        /*0094*/ 	.short	0x0002
        /*0096*/ 	.short	0x0010
        /*0098*/ 	.byte	0x00, 0xf4, 0x21, 0x00


	//----- nvinfo : EIATTR_KPARAM_INFO
	.align		4
.L_27:
        /*009c*/ 	.byte	0x04, 0x17
        /*009e*/ 	.short	(.L_29 - .L_28)
.L_28:
        /*00a0*/ 	.word	0x00000000
        /*00a4*/ 	.short	0x0001
        /*00a6*/ 	.short	0x0008
        /*00a8*/ 	.byte	0x00, 0xf4, 0x21, 0x00


	//----- nvinfo : EIATTR_KPARAM_INFO
	.align		4
.L_29:
        /*00ac*/ 	.byte	0x04, 0x17
        /*00ae*/ 	.short	(.L_31 - .L_30)
.L_30:
        /*00b0*/ 	.word	0x00000000
        /*00b4*/ 	.short	0x0000
        /*00b6*/ 	.short	0x0000
        /*00b8*/ 	.byte	0x00, 0xf4, 0x21, 0x00


	//----- nvinfo : EIATTR_MAXREG_COUNT
	.align		4
.L_31:
        /*00bc*/ 	.byte	0x03, 0x1b
        /*00be*/ 	.short	0x00ff


	//----- nvinfo : EIATTR_EXIT_INSTR_OFFSETS
	.align		4
        /*00c0*/ 	.byte	0x04, 0x1c
        /*00c2*/ 	.short	(.L_33 - .L_32)


	//   ....[0]....
.L_32:
        /*00c4*/ 	.word	0x000013b0


	//----- nvinfo : EIATTR_REQNTID
	.align		4
.L_33:
        /*00c8*/ 	.byte	0x04, 0x10
        /*00ca*/ 	.short	(.L_35 - .L_34)
.L_34:
        /*00cc*/ 	.word	0x00000080
        /*00d0*/ 	.word	0x00000001
        /*00d4*/ 	.word	0x00000001
.L_35:


//--------------------- .nv.callgraph             --------------------------
	.section	.nv.callgraph,"",@"SHT_CUDA_CALLGRAPH"
	.align	4
	.sectionentsize	8
	.align		4
        /*0000*/ 	.word	0x00000000
	.align		4
        /*0004*/ 	.word	0xffffffff
	.align		4
        /*0008*/ 	.word	0x00000000
	.align		4
        /*000c*/ 	.word	0xfffffffe
	.align		4
        /*0010*/ 	.word	0x00000000
	.align		4
        /*0014*/ 	.word	0xfffffffd
	.align		4
        /*0018*/ 	.word	0x00000000
	.align		4
        /*001c*/ 	.word	0xfffffffc


//--------------------- .nv.rel.action            --------------------------
	.section	.nv.rel.action,"",@"SHT_CUDA_RELOCINFO"
	.align	8
	.sectionentsize	8
        /*0000*/ 	.byte	0x73, 0x00, 0x00, 0x00, 0x00, 0x00, 0x00, 0x00, 0x00, 0x00, 0x00, 0x11, 0x25, 0x00, 0x05, 0x36


//--------------------- .nv.constant0.triton_     --------------------------
	.section	.nv.constant0.triton_,"a",@progbits
	.sectionflags	@""
	.align	4
.nv.constant0.triton_:
	.zero		432


//--------------------- .text.triton_             --------------------------
	.section	.text.triton_,"ax",@progbits
	.sectioninfo	@"SHI_REGISTERS=44"
	.align	128
        .global         triton_
        .type           triton_,@function
        .size           triton_,(.L_x_1 - triton_)
        .other          triton_,@"STO_CUDA_ENTRY STV_DEFAULT"
triton_:
.text.triton_:
[----:B------:R-:W-:Y:S02]  /*0000*/  IMAD.MOV.U32 R1, RZ, RZ, c[0x0][0x28] ;  /* 0x00000a00ff017624 */ /* 0x000fe400078e00ff */
[----:B------:R-:W0:Y:S01]  /*0010*/  S2R R0, SR_TID.X ;  /* 0x0000000000007919 */ /* 0x000e220000002100 */
[----:B------:R-:W-:Y:S01]  /*0020*/  IMAD.MOV.U32 R30, RZ, RZ, 0x2 ;  /* 0x00000002ff1e7424 */ /* 0x000fe200078e00ff */
[----:B------:R-:W-:Y:S02]  /*0030*/  ULDC.64 UR4, c[0x0][0x118] ;  /* 0x0000460000047ab9 */ /* 0x000fe40000000a00 */
[----:B------:R-:W1:Y:S01]  /*0040*/  S2R R29, SR_CTAID.X ;  /* 0x00000000001d7919 */ /* 0x000e620000002500 */
[----:B0-----:R-:W-:-:S05]  /*0050*/  IMAD.SHL.U32 R0, R0, 0x8, RZ ;  /* 0x0000000800007824 */ /* 0x001fca00078e00ff */
[----:B------:R-:W-:-:S04]  /*0060*/  LOP3.LUT R0, R0, 0x3f8, RZ, 0xc0, !PT ;  /* 0x000003f800007812 */ /* 0x000fc800078ec0ff */
[----:B-1----:R-:W-:-:S05]  /*0070*/  LEA R29, R29, R0, 0xb ;  /* 0x000000001d1d7211 */ /* 0x002fca00078e58ff */
[----:B------:R-:W-:-:S05]  /*0080*/  IMAD.HI R0, R29, 0x2aaaaaab, RZ ;  /* 0x2aaaaaab1d007827 */ /* 0x000fca00078e02ff */
[----:B------:R-:W-:-:S04]  /*0090*/  SHF.R.U32.HI R3, RZ, 0x1f, R0 ;  /* 0x0000001fff037819 */ /* 0x000fc80000011600 */
[----:B------:R-:W-:-:S05]  /*00a0*/  LEA.HI.SX32 R7, R0, R3, 0x17 ;  /* 0x0000000300077211 */ /* 0x000fca00078fbaff */
[----:B------:R-:W-:-:S05]  /*00b0*/  IMAD.WIDE R4, R7, R30, c[0x0][0x180] ;  /* 0x0000600007047625 */ /* 0x000fca00078e021e */
[----:B------:R-:W2:Y:S01]  /*00c0*/  LDG.E.EL.U16 R28, [R4.64] ;  /* 0x00000004041c7981 */ /* 0x000ea2000c2e1500 */
[----:B------:R-:W-:-:S06]  /*00d0*/  IMAD.WIDE R2, R7, R30, c[0x0][0x188] ;  /* 0x0000620007027625 */ /* 0x000fcc00078e021e */
[----:B------:R0:W3:Y:S01]  /*00e0*/  LDG.E.EL.U16 R3, [R2.64] ;  /* 0x0000000402037981 */ /* 0x0000e2000c2e1500 */
[----:B------:R-:W-:Y:S02]  /*00f0*/  IMAD.MOV.U32 R0, RZ, RZ, 0x4 ;  /* 0x00000004ff007424 */ /* 0x000fe400078e00ff */
[----:B------:R-:W-:Y:S02]  /*0100*/  IMAD R7, R7, -0xc00, R29 ;  /* 0xfffff40007077824 */ /* 0x000fe400078e021d */
[----:B------:R-:W-:-:S04]  /*0110*/  IMAD.WIDE R40, R29, R0, c[0x0][0x178] ;  /* 0x00005e001d287625 */ /* 0x000fc800078e0200 */
[CC--:B------:R-:W-:Y:S01]  /*0120*/  IMAD.WIDE R8, R7.reuse, R30.reuse, c[0x0][0x198] ;  /* 0x0000660007087625 */ /* 0x0c0fe200078e021e */
[----:B------:R-:W4:Y:S03]  /*0130*/  LDG.E.128 R20, [R40.64] ;  /* 0x0000000428147981 */ /* 0x000f26000c1e1d00 */
[CC--:B------:R-:W-:Y:S02]  /*0140*/  IMAD.WIDE R12, R7.reuse, R30.reuse, c[0x0][0x190] ;  /* 0x00006400070c7625 */ /* 0x0c0fe400078e021e */
[----:B------:R-:W5:Y:S04]  /*0150*/  LDG.E.EL.128 R8, [R8.64] ;  /* 0x0000000408087981 */ /* 0x000f68000c2e1d00 */
[----:B------:R-:W4:Y:S01]  /*0160*/  LDG.E.EL.128 R12, [R12.64] ;  /* 0x000000040c0c7981 */ /* 0x000f22000c2e1d00 */
[----:B------:R-:W-:Y:S01]  /*0170*/  IADD3 R7, R7, 0x3c00, RZ ;  /* 0x00003c0007077810 */ /* 0x000fe20007ffe0ff */
[----:B------:R-:W-:-:S04]  /*0180*/  IMAD.WIDE R38, R29, R30, c[0x0][0x160] ;  /* 0x000058001d267625 */ /* 0x000fc800078e021e */
[----:B------:R-:W-:-:S06]  /*0190*/  IMAD.WIDE.U32 R24, R7, R0, c[0x0][0x168] ;  /* 0x00005a0007187625 */ /* 0x000fcc00078e0000 */
[----:B------:R-:W4:Y:S01]  /*01a0*/  LDG.E.EL.128 R24, [R24.64] ;  /* 0x0000000418187981 */ /* 0x000f22000c2e1d00 */
[----:B--2---:R-:W-:-:S04]  /*01b0*/  SHF.L.U32 R4, R28, 0x10, RZ ;  /* 0x000000101c047819 */ /* 0x004fc800000006ff */
[----:B------:R-:W-:-:S04]  /*01c0*/  FSETP.GE.AND P0, PT, R4, RZ, PT ;  /* 0x000000ff0400720b */ /* 0x000fc80003f06000 */
[----:B0-----:R-:W-:Y:S01]  /*01d0*/  SEL R2, R28, RZ, !P0 ;  /* 0x000000ff1c027207 */ /* 0x001fe20004000000 */
[----:B---3--:R-:W-:-:S04]  /*01e0*/  IMAD.U32 R4, R3, 0x10000, RZ ;  /* 0x0001000003047824 */ /* 0x008fc800078e00ff */
[----:B------:R-:W-:Y:S01]  /*01f0*/  IMAD.U32 R2, R2, 0x10000, RZ ;  /* 0x0001000002027824 */ /* 0x000fe200078e00ff */
[----:B------:R-:W-:-:S03]  /*0200*/  FSETP.GTU.AND P0, PT, R4, RZ, PT ;  /* 0x000000ff0400720b */ /* 0x000fc60003f0c000 */
[----:B------:R-:W-:Y:S01]  /*0210*/  FADD R32, RZ, -R2 ;  /* 0x80000002ff207221 */ /* 0x000fe20000000000 */
[----:B------:R-:W-:-:S04]  /*0220*/  SEL R2, R3, RZ, P0 ;  /* 0x000000ff03027207 */ /* 0x000fc80000000000 */
[----:B------:R-:W-:Y:S01]  /*0230*/  FSETP.NAN.AND P2, PT, R32, R32, PT ;  /* 0x000000202000720b */ /* 0x000fe20003f48000 */
[----:B------:R-:W-:Y:S01]  /*0240*/  IMAD.WIDE.U32 R4, R7, R30, c[0x0][0x170] ;  /* 0x00005c0007047625 */ /* 0x000fe200078e001e */
[----:B------:R-:W-:-:S03]  /*0250*/  SHF.L.U32 R17, R2, 0x10, RZ ;  /* 0x0000001002117819 */ /* 0x000fc600000006ff */
[----:B------:R-:W-:Y:S01]  /*0260*/  IMAD.U32 R16, R3, 0x10000, RZ ;  /* 0x0001000003107824 */ /* 0x000fe200078e00ff */
[----:B------:R-:W-:Y:S01]  /*0270*/  FSETP.GT.AND P3, PT, R32, R17, PT ;  /* 0x000000112000720b */ /* 0x000fe20003f64000 */
[----:B------:R-:W2:Y:S03]  /*0280*/  LDG.E.EL.128 R4, [R4.64] ;  /* 0x0000000404047981 */ /* 0x000ea6000c2e1d00 */
[----:B------:R-:W-:-:S03]  /*0290*/  FSETP.GTU.AND P0, PT, R16, RZ, PT ;  /* 0x000000ff1000720b */ /* 0x000fc60003f0c000 */
[----:B------:R-:W-:Y:S02]  /*02a0*/  @!P2 FSEL R32, R32, R17, P3 ;  /* 0x000000112020a208 */ /* 0x000fe40001800000 */
[----:B------:R-:W3:Y:S01]  /*02b0*/  LDG.E.128 R16, [R38.64] ;  /* 0x0000000426107981 */ /* 0x000ee2000c1e1d00 */
[----:B------:R-:W-:-:S05]  /*02c0*/  IMAD.U32 R2, R28, 0x10000, RZ ;  /* 0x000100001c027824 */ /* 0x000fca00078e00ff */
[----:B------:R-:W-:-:S04]  /*02d0*/  FSETP.GE.AND P1, PT, R2, RZ, PT ;  /* 0x000000ff0200720b */ /* 0x000fc80003f26000 */
[----:B------:R-:W-:-:S05]  /*02e0*/  SEL R28, R28, RZ, !P1 ;  /* 0x000000ff1c1c7207 */ /* 0x000fca0004800000 */
[----:B------:R-:W-:-:S04]  /*02f0*/  IMAD.U32 R28, R28, 0x10000, RZ ;  /* 0x000100001c1c7824 */ /* 0x000fc800078e00ff */
[----:B------:R-:W-:Y:S01]  /*0300*/  FADD R28, RZ, -R28 ;  /* 0x8000001cff1c7221 */ /* 0x000fe20000000000 */
[----:B------:R-:W-:-:S04]  /*0310*/  SEL R3, R3, RZ, P0 ;  /* 0x000000ff03037207 */ /* 0x000fc80000000000 */
[----:B------:R-:W-:Y:S02]  /*0320*/  FSETP.NAN.AND P1, PT, R28, R28, PT ;  /* 0x0000001c1c00720b */ /* 0x000fe40003f28000 */
[----:B------:R-:W-:-:S04]  /*0330*/  SHF.L.U32 R3, R3, 0x10, RZ ;  /* 0x0000001003037819 */ /* 0x000fc800000006ff */
[----:B------:R-:W-:-:S07]  /*0340*/  FSETP.GT.AND P0, PT, R28, R3, PT ;  /* 0x000000031c00720b */ /* 0x000fce0003f04000 */
[----:B------:R-:W-:-:S05]  /*0350*/  @!P1 FSEL R28, R28, R3, P0 ;  /* 0x000000031c1c9208 */ /* 0x000fca0000000000 */
[----:B------:R-:W-:Y:S01]  /*0360*/  FMUL R33, R28, 0.0078740157186985015869 ;  /* 0x3c0102041c217820 */ /* 0x000fe20000400000 */
[----:B------:R-:W-:-:S04]  /*0370*/  FMUL R32, R32, 0.0078740157186985015869 ;  /* 0x3c01020420207820 */ /* 0x000fc80000400000 */
[C---:B------:R-:W-:Y:S02]  /*0380*/  FSETP.GT.AND P0, PT, R33.reuse, 9.9999997473787516356e-06, PT ;  /* 0x3727c5ac2100780b */ /* 0x040fe40003f04000 */
[C---:B------:R-:W-:Y:S02]  /*0390*/  FSETP.GT.AND P2, PT, R32.reuse, 9.9999997473787516356e-06, PT ;  /* 0x3727c5ac2000780b */ /* 0x040fe40003f44000 */
[----:B------:R-:W-:Y:S02]  /*03a0*/  FSETP.NAN.AND P1, PT, R33, R33, PT ;  /* 0x000000212100720b */ /* 0x000fe40003f28000 */
[----:B----4-:R-:W-:Y:S02]  /*03b0*/  I2FP.F32.S32 R20, R20 ;  /* 0x0000001400147245 */ /* 0x010fe40000201400 */
[----:B------:R-:W-:-:S05]  /*03c0*/  FSETP.NAN.AND P3, PT, R32, R32, PT ;  /* 0x000000202000720b */ /* 0x000fca0003f68000 */
[----:B------:R-:W-:Y:S01]  /*03d0*/  @!P0 FSEL R33, R33, 9.9999997473787516356e-06, P1 ;  /* 0x3727c5ac21218808 */ /* 0x000fe20000800000 */
[----:B------:R-:W-:Y:S01]  /*03e0*/  IMAD.U32 R3, R12, 0x10000, RZ ;  /* 0x000100000c037824 */ /* 0x000fe200078e00ff */
[C---:B-----5:R-:W-:Y:S01]  /*03f0*/  PRMT R31, R8.reuse, 0x7632, R31 ;  /* 0x00007632081f7816 */ /* 0x060fe2000000001f */
[----:B------:R-:W-:Y:S01]  /*0400*/  IMAD.U32 R8, R8, 0x10000, RZ ;  /* 0x0001000008087824 */ /* 0x000fe200078e00ff */
[----:B------:R-:W-:Y:S01]  /*0410*/  I2FP.F32.S32 R21, R21 ;  /* 0x0000001500157245 */ /* 0x000fe20000201400 */
[----:B------:R-:W-:Y:S01]  /*0420*/  FMUL R20, R20, R33 ;  /* 0x0000002114147220 */ /* 0x000fe20000400000 */
[----:B------:R-:W-:Y:S02]  /*0430*/  @!P2 FSEL R32, R32, 9.9999997473787516356e-06, P3 ;  /* 0x3727c5ac2020a808 */ /* 0x000fe40001800000 */
[----:B------:R-:W-:Y:S01]  /*0440*/  PRMT R2, R12, 0x7632, R2 ;  /* 0x000076320c027816 */ /* 0x000fe20000000002 */
[----:B------:R-:W-:Y:S01]  /*0450*/  FFMA R3, R3, R20, R8 ;  /* 0x0000001403037223 */ /* 0x000fe20000000008 */
[----:B------:R-:W-:Y:S01]  /*0460*/  IMAD.U32 R31, R31, 0x10000, RZ ;  /* 0x000100001f1f7824 */ /* 0x000fe200078e00ff */
[----:B------:R-:W-:Y:S01]  /*0470*/  FMUL R21, R21, R32 ;  /* 0x0000002015157220 */ /* 0x000fe20000400000 */
[----:B------:R-:W-:-:S02]  /*0480*/  SHF.L.U32 R2, R2, 0x10, RZ ;  /* 0x0000001002027819 */ /* 0x000fc400000006ff */
[----:B------:R-:W-:Y:S02]  /*0490*/  I2FP.F32.S32 R23, R23 ;  /* 0x0000001700177245 */ /* 0x000fe40000201400 */
[----:B------:R-:W-:Y:S02]  /*04a0*/  PRMT R8, R13, 0x7632, R8 ;  /* 0x000076320d087816 */ /* 0x000fe40000000008 */
[----:B------:R-:W-:Y:S01]  /*04b0*/  PRMT R12, R9, 0x7632, R12 ;  /* 0x00007632090c7816 */ /* 0x000fe2000000000c */
[----:B------:R-:W-:Y:S01]  /*04c0*/  FFMA R2, R2, R21, R31 ;  /* 0x0000001502027223 */ /* 0x000fe2000000001f */
[----:B------:R-:W-:Y:S01]  /*04d0*/  SHF.L.U32 R8, R8, 0x10, RZ ;  /* 0x0000001008087819 */ /* 0x000fe200000006ff */
[----:B------:R-:W-:Y:S02]  /*04e0*/  FMUL R23, R32, R23 ;  /* 0x0000001720177220 */ /* 0x000fe40000400000 */
[----:B------:R-:W-:Y:S01]  /*04f0*/  IMAD.U32 R31, R12, 0x10000, RZ ;  /* 0x000100000c1f7824 */ /* 0x000fe200078e00ff */
[----:B------:R-:W-:Y:S01]  /*0500*/  I2FP.F32.S32 R22, R22 ;  /* 0x0000001600167245 */ /* 0x000fe20000201400 */
[----:B------:R-:W-:-:S02]  /*0510*/  IMAD.U32 R28, R13, 0x10000, RZ ;  /* 0x000100000d1c7824 */ /* 0x000fc400078e00ff */
[----:B------:R-:W-:Y:S01]  /*0520*/  FFMA R31, R8, R23, R31 ;  /* 0x00000017081f7223 */ /* 0x000fe2000000001f */
[----:B------:R-:W-:Y:S01]  /*0530*/  SHF.L.U32 R13, R9, 0x10, RZ ;  /* 0x00000010090d7819 */ /* 0x000fe200000006ff */
[----:B------:R-:W-:-:S04]  /*0540*/  FMUL R22, R33, R22 ;  /* 0x0000001621167220 */ /* 0x000fc80000400000 */
[----:B------:R-:W-:Y:S02]  /*0550*/  FFMA R28, R28, R22, R13 ;  /* 0x000000161c1c7223 */ /* 0x000fe4000000000d */
[----:B------:R-:W4:Y:S01]  /*0560*/  LDG.E.128 R20, [R40.64+0x10] ;  /* 0x0000100428147981 */ /* 0x000f22000c1e1d00 */
[C---:B--2---:R-:W-:Y:S01]  /*0570*/  PRMT R8, R4.reuse, 0x7632, R8 ;  /* 0x0000763204087816 */ /* 0x044fe20000000008 */
[----:B------:R-:W-:-:S04]  /*0580*/  IMAD.U32 R9, R4, 0x10000, RZ ;  /* 0x0001000004097824 */ /* 0x000fc800078e00ff */
[----:B------:R-:W-:Y:S01]  /*0590*/  IMAD.U32 R8, R8, 0x10000, RZ ;  /* 0x0001000008087824 */ /* 0x000fe200078e00ff */
[----:B---3--:R-:W-:Y:S01]  /*05a0*/  PRMT R4, R16, 0x7632, R4 ;  /* 0x0000763210047816 */ /* 0x008fe20000000004 */
[----:B------:R-:W-:Y:S02]  /*05b0*/  FADD R13, R24, R9 ;  /* 0x00000009180d7221 */ /* 0x000fe40000000000 */
[----:B------:R-:W-:Y:S02]  /*05c0*/  FADD R8, R25, R8 ;  /* 0x0000000819087221 */ /* 0x000fe40000000000 */
[----:B------:R-:W-:Y:S01]  /*05d0*/  IMAD.U32 R9, R4, 0x10000, RZ ;  /* 0x0001000004097824 */ /* 0x000fe200078e00ff */
[----:B------:R-:W-:-:S03]  /*05e0*/  IADD3 R4, R29, 0x4, RZ ;  /* 0x000000041d047810 */ /* 0x000fc60007ffe0ff */
[----:B------:R-:W-:Y:S01]  /*05f0*/  FFMA R2, R8, R2, R9 ;  /* 0x0000000208027223 */ /* 0x000fe20000000009 */
[----:B------:R-:W-:-:S04]  /*0600*/  IMAD.U32 R9, R5, 0x10000, RZ ;  /* 0x0001000005097824 */ /* 0x000fc800078e00ff */
[----:B------:R-:W-:Y:S01]  /*0610*/  FADD R26, R26, R9 ;  /* 0x000000091a1a7221 */ /* 0x000fe20000000000 */
[----:B------:R-:W-:Y:S01]  /*0620*/  IMAD.HI R9, R4, 0x2aaaaaab, RZ ;  /* 0x2aaaaaab04097827 */ /* 0x000fe200078e02ff */
[----:B------:R-:W-:Y:S02]  /*0630*/  PRMT R5, R5, 0x7632, R5 ;  /* 0x0000763205057816 */ /* 0x000fe40000000005 */
[----:B------:R-:W-:Y:S02]  /*0640*/  IADD3 R8, R29, 0x400, RZ ;  /* 0x000004001d087810 */ /* 0x000fe40007ffe0ff */
[----:B------:R-:W-:-:S04]  /*0650*/  SHF.R.U32.HI R12, RZ, 0x1f, R9 ;  /* 0x0000001fff0c7819 */ /* 0x000fc80000011609 */
[----:B------:R-:W-:Y:S01]  /*0660*/  LEA.HI R9, R9, R12, RZ, 0x17 ;  /* 0x0000000c09097211 */ /* 0x000fe200078fb8ff */
[----:B------:R-:W-:Y:S02]  /*0670*/  IMAD.U32 R12, R5, 0x10000, RZ ;  /* 0x00010000050c7824 */ /* 0x000fe400078e00ff */
[----:B------:R-:W-:Y:S01]  /*0680*/  IMAD.HI R5, R8, 0x2aaaaaab, RZ ;  /* 0x2aaaaaab08057827 */ /* 0x000fe200078e02ff */
[----:B------:R-:W-:-:S03]  /*0690*/  SHF.L.U32 R16, R16, 0x10, RZ ;  /* 0x0000001010107819 */ /* 0x000fc600000006ff */
[----:B------:R-:W-:Y:S01]  /*06a0*/  IMAD R9, R9, -0xc00, R4 ;  /* 0xfffff40009097824 */ /* 0x000fe200078e0204 */
[----:B------:R-:W-:Y:S01]  /*06b0*/  FADD R4, R27, R12 ;  /* 0x0000000c1b047221 */ /* 0x000fe20000000000 */
[----:B------:R-:W-:Y:S02]  /*06c0*/  SHF.R.U32.HI R12, RZ, 0x1f, R5 ;  /* 0x0000001fff0c7819 */ /* 0x000fe40000011605 */
[----:B------:R-:W-:Y:S02]  /*06d0*/  IMAD.WIDE R24, R9, R0, c[0x0][0x168] ;  /* 0x00005a0009187625 */ /* 0x000fe400078e0200 */
[----:B------:R-:W-:Y:S01]  /*06e0*/  LEA.HI.SX32 R9, R5, R12, 0x17 ;  /* 0x0000000c05097211 */ /* 0x000fe200078fbaff */
[----:B------:R-:W-:Y:S01]  /*06f0*/  FFMA R3, R13, R3, R16 ;  /* 0x000000030d037223 */ /* 0x000fe20000000010 */
[----:B------:R-:W-:-:S03]  /*0700*/  SHF.L.U32 R13, R17, 0x10, RZ ;  /* 0x00000010110d7819 */ /* 0x000fc600000006ff */
[----:B------:R-:W-:Y:S02]  /*0710*/  IMAD.WIDE R34, R9, R30, c[0x0][0x180] ;  /* 0x0000600009227625 */ /* 0x000fe400078e021e */
[----:B------:R-:W-:Y:S02]  /*0720*/  FFMA R28, R26, R28, R13 ;  /* 0x0000001c1a1c7223 */ /* 0x000fe4000000000d */
[----:B------:R-:W2:Y:S04]  /*0730*/  LDG.E.EL.128 R24, [R24.64+0xf000] ;  /* 0x00f0000418187981 */ /* 0x000ea8000c2e1d00 */
[----:B------:R0:W3:Y:S01]  /*0740*/  LDG.E.EL.U16 R12, [R34.64] ;  /* 0x00000004220c7981 */ /* 0x0000e2000c2e1500 */
[----:B------:R-:W-:-:S05]  /*0750*/  PRMT R17, R17, 0x7632, R17 ;  /* 0x0000763211117816 */ /* 0x000fca0000000011 */
[----:B------:R-:W-:-:S04]  /*0760*/  IMAD.U32 R17, R17, 0x10000, RZ ;  /* 0x0001000011117824 */ /* 0x000fc800078e00ff */
[----:B------:R-:W-:Y:S01]  /*0770*/  FFMA R31, R4, R31, R17 ;  /* 0x0000001f041f7223 */ /* 0x000fe20000000011 */
[----:B------:R-:W-:-:S05]  /*0780*/  IMAD.WIDE R4, R9, R30, c[0x0][0x188] ;  /* 0x0000620009047625 */ /* 0x000fca00078e021e */
[----:B------:R1:W5:Y:S01]  /*0790*/  LDG.E.EL.U16 R13, [R4.64] ;  /* 0x00000004040d7981 */ /* 0x000362000c2e1500 */
[----:B0-----:R-:W-:Y:S01]  /*07a0*/  IMAD.U32 R34, R14, 0x10000, RZ ;  /* 0x000100000e227824 */ /* 0x001fe200078e00ff */
[----:B-1----:R-:W-:Y:S02]  /*07b0*/  SHF.L.U32 R5, R10, 0x10, RZ ;  /* 0x000000100a057819 */ /* 0x002fe400000006ff */
[----:B------:R-:W-:Y:S02]  /*07c0*/  PRMT R4, R15, 0x7632, R4 ;  /* 0x000076320f047816 */ /* 0x000fe40000000004 */
[----:B----4-:R-:W-:-:S05]  /*07d0*/  I2FP.F32.S32 R20, R20 ;  /* 0x0000001400147245 */ /* 0x010fca0000201400 */
[----:B------:R-:W-:Y:S01]  /*07e0*/  FMUL R20, R33, R20 ;  /* 0x0000001421147220 */ /* 0x000fe20000400000 */
[----:B------:R-:W-:-:S03]  /*07f0*/  I2FP.F32.S32 R23, R23 ;  /* 0x0000001700177245 */ /* 0x000fc60000201400 */
[--C-:B------:R-:W-:Y:S01]  /*0800*/  FFMA R34, R34, R20, R5.reuse ;  /* 0x0000001422227223 */ /* 0x100fe20000000005 */
[----:B------:R-:W-:Y:S01]  /*0810*/  PRMT R5, R11, 0x7632, R5 ;  /* 0x000076320b057816 */ /* 0x000fe20000000005 */
[----:B------:R-:W-:Y:S01]  /*0820*/  FMUL R35, R32, R23 ;  /* 0x0000001720237220 */ /* 0x000fe20000400000 */
[----:B------:R-:W-:-:S03]  /*0830*/  IMAD.U32 R4, R4, 0x10000, RZ ;  /* 0x0001000004047824 */ /* 0x000fc600078e00ff */
[----:B------:R-:W-:-:S04]  /*0840*/  IMAD.U32 R5, R5, 0x10000, RZ ;  /* 0x0001000005057824 */ /* 0x000fc800078e00ff */
[----:B------:R-:W-:Y:S01]  /*0850*/  FFMA R35, R4, R35, R5 ;  /* 0x0000002304237223 */ /* 0x000fe20000000005 */
[C---:B------:R-:W-:Y:S02]  /*0860*/  PRMT R4, R6.reuse, 0x7632, R4 ;  /* 0x0000763206047816 */ /* 0x040fe40000000004 */
[----:B------:R-:W-:Y:S02]  /*0870*/  SHF.L.U32 R5, R6, 0x10, RZ ;  /* 0x0000001006057819 */ /* 0x000fe400000006ff */
[----:B------:R-:W-:Y:S02]  /*0880*/  I2FP.F32.S32 R21, R21 ;  /* 0x0000001500157245 */ /* 0x000fe40000201400 */
[----:B------:R-:W-:Y:S02]  /*0890*/  PRMT R16, R14, 0x7632, R16 ;  /* 0x000076320e107816 */ /* 0x000fe40000000010 */
[----:B------:R-:W-:Y:S02]  /*08a0*/  PRMT R17, R10, 0x7632, R17 ;  /* 0x000076320a117816 */ /* 0x000fe40000000011 */
[----:B------:R-:W-:Y:S01]  /*08b0*/  SHF.L.U32 R6, R4, 0x10, RZ ;  /* 0x0000001004067819 */ /* 0x000fe200000006ff */
[----:B------:R-:W-:Y:S01]  /*08c0*/  FMUL R21, R32, R21 ;  /* 0x0000001520157220 */ /* 0x000fe20000400000 */
[----:B------:R-:W-:Y:S01]  /*08d0*/  SHF.L.U32 R16, R16, 0x10, RZ ;  /* 0x0000001010107819 */ /* 0x000fe200000006ff */
[----:B------:R-:W-:Y:S01]  /*08e0*/  IMAD.U32 R17, R17, 0x10000, RZ ;  /* 0x0001000011117824 */ /* 0x000fe200078e00ff */
[----:B------:R-:W-:-:S02]  /*08f0*/  PRMT R4, R18, 0x7632, R4 ;  /* 0x0000763212047816 */ /* 0x000fc40000000004 */
[----:B------:R-:W-:Y:S01]  /*0900*/  I2FP.F32.S32 R22, R22 ;  /* 0x0000001600167245 */ /* 0x000fe20000201400 */
[----:B------:R-:W-:Y:S01]  /*0910*/  FFMA R21, R16, R21, R17 ;  /* 0x0000001510157223 */ /* 0x000fe20000000011 */
[----:B------:R-:W-:Y:S02]  /*0920*/  IMAD R17, R9, -0xc00, R8 ;  /* 0xfffff40009117824 */ /* 0x000fe400078e0208 */
[C---:B------:R-:W-:Y:S01]  /*0930*/  IMAD.U32 R9, R7.reuse, 0x10000, RZ ;  /* 0x0001000007097824 */ /* 0x040fe200078e00ff */
[----:B------:R-:W-:Y:S01]  /*0940*/  PRMT R7, R7, 0x7632, R7 ;  /* 0x0000763207077816 */ /* 0x000fe20000000007 */
[----:B------:R-:W-:Y:S01]  /*0950*/  IMAD.U32 R4, R4, 0x10000, RZ ;  /* 0x0001000004047824 */ /* 0x000fe200078e00ff */
[----:B------:R-:W-:Y:S01]  /*0960*/  SHF.L.U32 R32, R15, 0x10, RZ ;  /* 0x000000100f207819 */ /* 0x000fe200000006ff */
[----:B------:R-:W-:Y:S01]  /*0970*/  IMAD.U32 R11, R11, 0x10000, RZ ;  /* 0x000100000b0b7824 */ /* 0x000fe200078e00ff */
[----:B------:R-:W-:Y:S01]  /*0980*/  FMUL R22, R33, R22 ;  /* 0x0000001621167220 */ /* 0x000fe20000400000 */
[----:B------:R-:W-:Y:S01]  /*0990*/  IMAD.U32 R16, R7, 0x10000, RZ ;  /* 0x0001000007107824 */ /* 0x000fe200078e00ff */
[----:B------:R-:W-:-:S02]  /*09a0*/  SHF.L.U32 R7, R19, 0x10, RZ ;  /* 0x0000001013077819 */ /* 0x000fc400000006ff */
[----:B------:R-:W-:Y:S01]  /*09b0*/  FFMA R32, R32, R22, R11 ;  /* 0x0000001620207223 */ /* 0x000fe2000000000b */
[----:B--2---:R-:W-:Y:S01]  /*09c0*/  FADD R25, R25, R6 ;  /* 0x0000000619197221 */ /* 0x004fe20000000000 */
[----:B---3--:R-:W-:Y:S01]  /*09d0*/  IMAD.U32 R6, R12, 0x10000, RZ ;  /* 0x000100000c067824 */ /* 0x008fe200078e00ff */
[----:B------:R-:W-:Y:S01]  /*09e0*/  FADD R24, R24, R5 ;  /* 0x0000000518187221 */ /* 0x000fe20000000000 */
[----:B------:R-:W-:-:S03]  /*09f0*/  SHF.L.U32 R5, R18, 0x10, RZ ;  /* 0x0000001012057819 */ /* 0x000fc600000006ff */
[C---:B------:R-:W-:Y:S02]  /*0a00*/  FSETP.GE.AND P1, PT, R6.reuse, RZ, PT ;  /* 0x000000ff0600720b */ /* 0x040fe40003f26000 */
[----:B------:R-:W-:Y:S02]  /*0a10*/  FSETP.GE.AND P0, PT, R6, RZ, PT ;  /* 0x000000ff0600720b */ /* 0x000fe40003f06000 */
[----:B------:R-:W-:Y:S01]  /*0a20*/  SEL R14, R12, RZ, !P1 ;  /* 0x000000ff0c0e7207 */ /* 0x000fe20004800000 */
[----:B------:R-:W-:Y:S01]  /*0a30*/  FADD R26, R26, R9 ;  /* 0x000000091a1a7221 */ /* 0x000fe20000000000 */
[----:B------:R-:W-:Y:S01]  /*0a40*/  SEL R12, R12, RZ, !P0 ;  /* 0x000000ff0c0c7207 */ /* 0x000fe20004000000 */
[----:B------:R-:W-:Y:S01]  /*0a50*/  FFMA R34, R24, R34, R5 ;  /* 0x0000002218227223 */ /* 0x000fe20000000005 */
[----:B------:R-:W-:Y:S01]  /*0a60*/  FFMA R33, R25, R21, R4 ;  /* 0x0000001519217223 */ /* 0x000fe20000000004 */
[C---:B------:R-:W-:Y:S01]  /*0a70*/  IMAD.WIDE R8, R17.reuse, R30, c[0x0][0x190] ;  /* 0x0000640011087625 */ /* 0x040fe200078e021e */
[----:B------:R-:W-:Y:S01]  /*0a80*/  FFMA R32, R26, R32, R7 ;  /* 0x000000201a207223 */ /* 0x000fe20000000007 */
[----:B------:R-:W2:Y:S02]  /*0a90*/  LDG.E.128 R20, [R40.64+0x1000] ;  /* 0x0010000428147981 */ /* 0x000ea4000c1e1d00 */
[----:B------:R-:W-:-:S02]  /*0aa0*/  IMAD.WIDE R4, R17, R30, c[0x0][0x198] ;  /* 0x0000660011047625 */ /* 0x000fc400078e021e */
[----:B------:R-:W3:Y:S02]  /*0ab0*/  LDG.E.EL.128 R8, [R8.64] ;  /* 0x0000000408087981 */ /* 0x000ee4000c2e1d00 */
[----:B------:R-:W-:Y:S02]  /*0ac0*/  IMAD.U32 R12, R12, 0x10000, RZ ;  /* 0x000100000c0c7824 */ /* 0x000fe400078e00ff */
[----:B------:R-:W4:Y:S01]  /*0ad0*/  LDG.E.EL.128 R4, [R4.64] ;  /* 0x0000000404047981 */ /* 0x000f22000c2e1d00 */
[----:B------:R-:W-:Y:S01]  /*0ae0*/  SHF.L.U32 R14, R14, 0x10, RZ ;  /* 0x000000100e0e7819 */ /* 0x000fe200000006ff */
[----:B------:R-:W-:Y:S01]  /*0af0*/  FADD R24, RZ, -R12 ;  /* 0x8000000cff187221 */ /* 0x000fe20000000000 */
[C---:B-----5:R-:W-:Y:S01]  /*0b00*/  SHF.L.U32 R15, R13.reuse, 0x10, RZ ;  /* 0x000000100d0f7819 */ /* 0x060fe200000006ff */
[----:B------:R-:W-:Y:S02]  /*0b10*/  IMAD.U32 R12, R13, 0x10000, RZ ;  /* 0x000100000d0c7824 */ /* 0x000fe400078e00ff */
[----:B------:R-:W-:Y:S01]  /*0b20*/  FADD R37, RZ, -R14 ;  /* 0x8000000eff257221 */ /* 0x000fe20000000000 */
[----:B------:R-:W-:-:S02]  /*0b30*/  FSETP.GTU.AND P2, PT, R15, RZ, PT ;  /* 0x000000ff0f00720b */ /* 0x000fc40003f4c000 */
[----:B------:R-:W-:Y:S02]  /*0b40*/  FSETP.GTU.AND P3, PT, R12, RZ, PT ;  /* 0x000000ff0c00720b */ /* 0x000fe40003f6c000 */
[C---:B------:R-:W-:Y:S02]  /*0b50*/  SEL R12, R13.reuse, RZ, P2 ;  /* 0x000000ff0d0c7207 */ /* 0x040fe40001000000 */
[----:B------:R-:W-:Y:S02]  /*0b60*/  SEL R13, R13, RZ, P3 ;  /* 0x000000ff0d0d7207 */ /* 0x000fe40001800000 */
[----:B------:R-:W-:Y:S02]  /*0b70*/  FSETP.NAN.AND P0, PT, R37, R37, PT ;  /* 0x000000252500720b */ /* 0x000fe40003f08000 */
[----:B------:R-:W-:Y:S01]  /*0b80*/  FSETP.NAN.AND P1, PT, R24, R24, PT ;  /* 0x000000181800720b */ /* 0x000fe20003f28000 */
[----:B------:R-:W-:Y:S01]  /*0b90*/  IMAD.U32 R13, R13, 0x10000, RZ ;  /* 0x000100000d0d7824 */ /* 0x000fe200078e00ff */
[----:B------:R-:W-:-:S04]  /*0ba0*/  SHF.L.U32 R12, R12, 0x10, RZ ;  /* 0x000000100c0c7819 */ /* 0x000fc800000006ff */
[----:B------:R-:W-:Y:S02]  /*0bb0*/  FSETP.GT.AND P3, PT, R37, R12, PT ;  /* 0x0000000c2500720b */ /* 0x000fe40003f64000 */
[----:B------:R-:W-:-:S03]  /*0bc0*/  FSETP.GT.AND P2, PT, R24, R13, PT ;  /* 0x0000000d1800720b */ /* 0x000fc60003f44000 */
[----:B------:R-:W-:Y:S02]  /*0bd0*/  @!P0 FSEL R37, R37, R12, P3 ;  /* 0x0000000c25258208 */ /* 0x000fe40001800000 */
[----:B------:R-:W-:Y:S02]  /*0be0*/  @!P1 FSEL R24, R24, R13, P2 ;  /* 0x0000000d18189208 */ /* 0x000fe40001000000 */
[----:B------:R-:W5:Y:S03]  /*0bf0*/  LDG.E.128 R12, [R40.64+0x1010] ;  /* 0x00101004280c7981 */ /* 0x000f66000c1e1d00 */
[----:B------:R-:W-:Y:S01]  /*0c00*/  FMUL R24, R24, 0.0078740157186985015869 ;  /* 0x3c01020418187820 */ /* 0x000fe20000400000 */
[----:B------:R-:W-:Y:S01]  /*0c10*/  FMUL R37, R37, 0.0078740157186985015869 ;  /* 0x3c01020425257820 */ /* 0x000fe20000400000 */
[----:B------:R-:W-:-:S03]  /*0c20*/  PRMT R19, R19, 0x7632, R19 ;  /* 0x0000763213137816 */ /* 0x000fc60000000013 */
[C---:B------:R-:W-:Y:S02]  /*0c30*/  FSETP.GT.AND P1, PT, R24.reuse, 9.9999997473787516356e-06, PT ;  /* 0x3727c5ac1800780b */ /* 0x040fe40003f24000 */
[----:B------:R-:W-:Y:S01]  /*0c40*/  FSETP.GT.AND P0, PT, R37, 9.9999997473787516356e-06, PT ;  /* 0x3727c5ac2500780b */ /* 0x000fe20003f04000 */
[----:B------:R-:W-:Y:S01]  /*0c50*/  FADD R16, R27, R16 ;  /* 0x000000101b107221 */ /* 0x000fe20000000000 */
[----:B------:R-:W-:Y:S02]  /*0c60*/  SHF.L.U32 R19, R19, 0x10, RZ ;  /* 0x0000001013137819 */ /* 0x000fe400000006ff */
[----:B------:R-:W-:-:S03]  /*0c70*/  FSETP.NAN.AND P2, PT, R24, R24, PT ;  /* 0x000000181800720b */ /* 0x000fc60003f48000 */
[----:B------:R-:W-:-:S04]  /*0c80*/  FFMA R35, R16, R35, R19 ;  /* 0x0000002310237223 */ /* 0x000fc80000000013 */
[----:B------:R-:W-:Y:S02]  /*0c90*/  @!P1 FSEL R24, R24, 9.9999997473787516356e-06, P2 ;  /* 0x3727c5ac18189808 */ /* 0x000fe40001000000 */
[----:B------:R-:W-:-:S04]  /*0ca0*/  FSETP.NAN.AND P1, PT, R37, R37, PT ;  /* 0x000000252500720b */ /* 0x000fc80003f28000 */
[----:B------:R-:W-:Y:S02]  /*0cb0*/  @!P0 FSEL R37, R37, 9.9999997473787516356e-06, P1 ;  /* 0x3727c5ac25258808 */ /* 0x000fe40000800000 */
[----:B------:R-:W-:Y:S02]  /*0cc0*/  IADD3 R29, R29, 0x404, RZ ;  /* 0x000004041d1d7810 */ /* 0x000fe40007ffe0ff */
[----:B------:R-:W-:Y:S02]  /*0cd0*/  IADD3 R17, R17, 0x3c00, RZ ;  /* 0x00003c0011117810 */ /* 0x000fe40007ffe0ff */
[----:B--2---:R-:W-:Y:S02]  /*0ce0*/  I2FP.F32.S32 R21, R21 ;  /* 0x0000001500157245 */ /* 0x004fe40000201400 */
[----:B---3--:R-:W-:Y:S02]  /*0cf0*/  PRMT R16, R8, 0x7632, R16 ;  /* 0x0000763208107816 */ /* 0x008fe40000000010 */
[----:B----4-:R-:W-:-:S03]  /*0d00*/  PRMT R18, R4, 0x7632, R18 ;  /* 0x0000763204127816 */ /* 0x010fc60000000012 */
[----:B------:R-:W-:Y:S01]  /*0d10*/  IMAD.U32 R16, R16, 0x10000, RZ ;  /* 0x0001000010107824 */ /* 0x000fe200078e00ff */
[----:B------:R-:W-:Y:S01]  /*0d20*/  FMUL R21, R21, R24 ;  /* 0x0000001815157220 */ /* 0x000fe20000400000 */
[----:B------:R-:W-:Y:S02]  /*0d30*/  SHF.L.U32 R19, R18, 0x10, RZ ;  /* 0x0000001012137819 */ /* 0x000fe400000006ff */
[----:B------:R-:W-:Y:S01]  /*0d40*/  I2FP.F32.S32 R20, R20 ;  /* 0x0000001400147245 */ /* 0x000fe20000201400 */
[----:B------:R-:W-:Y:S02]  /*0d50*/  IMAD.U32 R8, R8, 0x10000, RZ ;  /* 0x0001000008087824 */ /* 0x000fe400078e00ff */
[----:B------:R-:W-:Y:S01]  /*0d60*/  FFMA R36, R16, R21, R19 ;  /* 0x0000001510247223 */ /* 0x000fe20000000013 */
[----:B------:R-:W-:Y:S01]  /*0d70*/  SHF.L.U32 R19, R4, 0x10, RZ ;  /* 0x0000001004137819 */ /* 0x000fe200000006ff */
[----:B------:R-:W-:Y:S01]  /*0d80*/  FMUL R4, R20, R37 ;  /* 0x0000002514047220 */ /* 0x000fe20000400000 */
[----:B------:R-:W-:-:S02]  /*0d90*/  I2FP.F32.S32 R23, R23 ;  /* 0x0000001700177245 */ /* 0x000fc40000201400 */
[----:B------:R-:W-:Y:S01]  /*0da0*/  PRMT R16, R5, 0x7632, R16 ;  /* 0x0000763205107816 */ /* 0x000fe20000000010 */
[----:B------:R-:W-:Y:S01]  /*0db0*/  FFMA R4, R8, R4, R19 ;  /* 0x0000000408047223 */ /* 0x000fe20000000013 */
[----:B------:R-:W-:Y:S01]  /*0dc0*/  PRMT R8, R9, 0x7632, R8 ;  /* 0x0000763209087816 */ /* 0x000fe20000000008 */
[----:B------:R-:W-:Y:S01]  /*0dd0*/  FMUL R23, R24, R23 ;  /* 0x0000001718177220 */ /* 0x000fe20000400000 */
[----:B------:R-:W-:-:S03]  /*0de0*/  SHF.L.U32 R19, R16, 0x10, RZ ;  /* 0x0000001010137819 */ /* 0x000fc600000006ff */
[----:B------:R-:W-:Y:S01]  /*0df0*/  IMAD.U32 R8, R8, 0x10000, RZ ;  /* 0x0001000008087824 */ /* 0x000fe200078e00ff */
[----:B------:R-:W-:Y:S02]  /*0e00*/  I2FP.F32.S32 R22, R22 ;  /* 0x0000001600167245 */ /* 0x000fe40000201400 */
[----:B------:R-:W-:Y:S01]  /*0e10*/  PRMT R18, R10, 0x7632, R18 ;  /* 0x000076320a127816 */ /* 0x000fe20000000012 */
[--C-:B------:R-:W-:Y:S01]  /*0e20*/  FFMA R8, R8, R23, R19.reuse ;  /* 0x0000001708087223 */ /* 0x100fe20000000013 */
[----:B------:R-:W-:Y:S01]  /*0e30*/  PRMT R19, R6, 0x7632, R19 ;  /* 0x0000763206137816 */ /* 0x000fe20000000013 */
[----:B------:R-:W-:Y:S01]  /*0e40*/  IMAD.U32 R9, R9, 0x10000, RZ ;  /* 0x0001000009097824 */ /* 0x000fe200078e00ff */
[----:B------:R-:W-:Y:S02]  /*0e50*/  SHF.L.U32 R16, R5, 0x10, RZ ;  /* 0x0000001005107819 */ /* 0x000fe400000006ff */
[----:B-----5:R-:W-:Y:S01]  /*0e60*/  I2FP.F32.S32 R13, R13 ;  /* 0x0000000d000d7245 */ /* 0x020fe20000201400 */
[----:B------:R-:W-:Y:S01]  /*0e70*/  FMUL R5, R37, R22 ;  /* 0x0000001625057220 */ /* 0x000fe20000400000 */
[----:B------:R-:W-:Y:S01]  /*0e80*/  SHF.L.U32 R19, R19, 0x10, RZ ;  /* 0x0000001013137819 */ /* 0x000fe200000006ff */
[----:B------:R-:W-:Y:S01]  /*0e90*/  IMAD.U32 R18, R18, 0x10000, RZ ;  /* 0x0001000012127824 */ /* 0x000fe200078e00ff */
[----:B------:R-:W-:Y:S01]  /*0ea0*/  I2FP.F32.S32 R12, R12 ;  /* 0x0000000c000c7245 */ /* 0x000fe20000201400 */
[----:B------:R-:W-:Y:S01]  /*0eb0*/  FMUL R13, R24, R13 ;  /* 0x0000000d180d7220 */ /* 0x000fe20000400000 */
[----:B------:R-:W-:Y:S01]  /*0ec0*/  FFMA R5, R9, R5, R16 ;  /* 0x0000000509057223 */ /* 0x000fe20000000010 */
[----:B------:R-:W-:-:S02]  /*0ed0*/  IMAD.U32 R10, R10, 0x10000, RZ ;  /* 0x000100000a0a7824 */ /* 0x000fc400078e00ff */
[----:B------:R-:W-:Y:S01]  /*0ee0*/  FFMA R9, R18, R13, R19 ;  /* 0x0000000d12097223 */ /* 0x000fe20000000013 */
[----:B------:R-:W-:Y:S01]  /*0ef0*/  SHF.L.U32 R13, R6, 0x10, RZ ;  /* 0x00000010060d7819 */ /* 0x000fe200000006ff */
[----:B------:R-:W-:-:S04]  /*0f00*/  FMUL R6, R37, R12 ;  /* 0x0000000c25067220 */ /* 0x000fc80000400000 */
[----:B------:R-:W-:Y:S01]  /*0f10*/  FFMA R6, R10, R6, R13 ;  /* 0x000000060a067223 */ /* 0x000fe2000000000d */
[----:B------:R-:W-:-:S05]  /*0f20*/  IMAD.HI R10, R29, 0x2aaaaaab, RZ ;  /* 0x2aaaaaab1d0a7827 */ /* 0x000fca00078e02ff */
[----:B------:R-:W-:-:S04]  /*0f30*/  SHF.R.U32.HI R13, RZ, 0x1f, R10 ;  /* 0x0000001fff0d7819 */ /* 0x000fc8000001160a */
[----:B------:R-:W-:Y:S02]  /*0f40*/  LEA.HI R10, R10, R13, RZ, 0x17 ;  /* 0x0000000d0a0a7211 */ /* 0x000fe400078fb8ff */
[----:B------:R-:W-:Y:S01]  /*0f50*/  I2FP.F32.S32 R15, R15 ;  /* 0x0000000f000f7245 */ /* 0x000fe20000201400 */
[----:B------:R-:W-:Y:S01]  /*0f60*/  IMAD.WIDE.U32 R20, R17, R30, c[0x0][0x170] ;  /* 0x00005c0011147625 */ /* 0x000fe200078e001e */
[----:B------:R-:W-:-:S03]  /*0f70*/  PRMT R12, R7, 0x7632, R12 ;  /* 0x00007632070c7816 */ /* 0x000fc6000000000c */
[----:B------:R-:W-:Y:S01]  /*0f80*/  IMAD R25, R10, -0xc00, R29 ;  /* 0xfffff4000a197824 */ /* 0x000fe200078e021d */
[----:B------:R-:W-:Y:S01]  /*0f90*/  PRMT R10, R11, 0x7632, R10 ;  /* 0x000076320b0a7816 */ /* 0x000fe2000000000a */
[----:B------:R-:W-:Y:S01]  /*0fa0*/  FMUL R15, R24, R15 ;  /* 0x0000000f180f7220 */ /* 0x000fe20000400000 */
[----:B------:R-:W-:Y:S01]  /*0fb0*/  SHF.L.U32 R13, R12, 0x10, RZ ;  /* 0x000000100c0d7819 */ /* 0x000fe200000006ff */
[----:B------:R-:W-:Y:S01]  /*0fc0*/  IMAD.WIDE R24, R25, R0, c[0x0][0x168] ;  /* 0x00005a0019187625 */ /* 0x000fe200078e0200 */
[----:B------:R-:W-:Y:S01]  /*0fd0*/  I2FP.F32.S32 R14, R14 ;  /* 0x0000000e000e7245 */ /* 0x000fe20000201400 */
[----:B------:R-:W2:Y:S02]  /*0fe0*/  LDG.E.EL.128 R20, [R20.64] ;  /* 0x0000000414147981 */ /* 0x000ea4000c2e1d00 */
[----:B------:R-:W-:Y:S02]  /*0ff0*/  IMAD.U32 R10, R10, 0x10000, RZ ;  /* 0x000100000a0a7824 */ /* 0x000fe400078e00ff */
[----:B------:R-:W-:Y:S01]  /*1000*/  IMAD.WIDE.U32 R16, R17, R0, c[0x0][0x168] ;  /* 0x00005a0011107625 */ /* 0x000fe200078e0000 */
[----:B------:R-:W3:Y:S01]  /*1010*/  LDG.E.EL.128 R24, [R24.64+0xf000] ;  /* 0x00f0000418187981 */ /* 0x000ee2000c2e1d00 */
[----:B------:R-:W-:Y:S01]  /*1020*/  FFMA R0, R10, R15, R13 ;  /* 0x0000000f0a007223 */ /* 0x000fe2000000000d */
[----:B------:R-:W-:-:S02]  /*1030*/  FMUL R37, R37, R14 ;  /* 0x0000000e25257220 */ /* 0x000fc40000400000 */
[----:B------:R-:W4:Y:S04]  /*1040*/  LDG.E.128 R12, [R38.64+0x800] ;  /* 0x00080004260c7981 */ /* 0x000f28000c1e1d00 */
[----:B------:R-:W5:Y:S01]  /*1050*/  LDG.E.EL.128 R16, [R16.64] ;  /* 0x0000000410107981 */ /* 0x000f62000c2e1d00 */
[----:B------:R-:W-:Y:S01]  /*1060*/  IMAD.U32 R10, R11, 0x10000, RZ ;  /* 0x000100000b0a7824 */ /* 0x000fe200078e00ff */
[----:B------:R-:W-:-:S05]  /*1070*/  SHF.L.U32 R7, R7, 0x10, RZ ;  /* 0x0000001007077819 */ /* 0x000fca00000006ff */
[----:B------:R-:W-:Y:S01]  /*1080*/  FFMA R37, R10, R37, R7 ;  /* 0x000000250a257223 */ /* 0x000fe20000000007 */
[C---:B--2---:R-:W-:Y:S01]  /*1090*/  IMAD.U32 R29, R20.reuse, 0x10000, RZ ;  /* 0x00010000141d7824 */ /* 0x044fe200078e00ff */
[----:B------:R-:W-:Y:S01]  /*10a0*/  PRMT R20, R20, 0x7632, R20 ;  /* 0x0000763214147816 */ /* 0x000fe20000000014 */
[----:B------:R-:W-:Y:S01]  /*10b0*/  IMAD.U32 R11, R23, 0x10000, RZ ;  /* 0x00010000170b7824 */ /* 0x000fe200078e00ff */
[C---:B------:R-:W-:Y:S02]  /*10c0*/  SHF.L.U32 R41, R21.reuse, 0x10, RZ ;  /* 0x0000001015297819 */ /* 0x040fe400000006ff */
[----:B------:R-:W-:Y:S01]  /*10d0*/  PRMT R21, R21, 0x7632, R21 ;  /* 0x0000763215157816 */ /* 0x000fe20000000015 */
[--C-:B---3--:R-:W-:Y:S01]  /*10e0*/  FADD R26, R26, R11.reuse ;  /* 0x0000000b1a1a7221 */ /* 0x108fe20000000000 */
[----:B------:R-:W-:Y:S01]  /*10f0*/  IMAD.U32 R20, R20, 0x10000, RZ ;  /* 0x0001000014147824 */ /* 0x000fe200078e00ff */
[----:B----4-:R-:W-:Y:S01]  /*1100*/  PRMT R11, R12, 0x7632, R11 ;  /* 0x000076320c0b7816 */ /* 0x010fe2000000000b */
[----:B------:R-:W-:Y:S01]  /*1110*/  IMAD.U32 R7, R22, 0x10000, RZ ;  /* 0x0001000016077824 */ /* 0x000fe200078e00ff */
[----:B------:R-:W-:Y:S01]  /*1120*/  SHF.L.U32 R10, R21, 0x10, RZ ;  /* 0x00000010150a7819 */ /* 0x000fe200000006ff */
[----:B-----5:R-:W-:Y:S01]  /*1130*/  FADD R29, R16, R29 ;  /* 0x0000001d101d7221 */ /* 0x020fe20000000000 */
[----:B------:R-:W-:Y:S01]  /*1140*/  IMAD.U32 R16, R12, 0x10000, RZ ;  /* 0x000100000c107824 */ /* 0x000fe200078e00ff */
[----:B------:R-:W-:Y:S01]  /*1150*/  SHF.L.U32 R12, R11, 0x10, RZ ;  /* 0x000000100b0c7819 */ /* 0x000fe200000006ff */
[----:B------:R-:W-:Y:S01]  /*1160*/  FADD R17, R17, R20 ;  /* 0x0000001411117221 */ /* 0x000fe20000000000 */
[----:B------:R-:W-:-:S02]  /*1170*/  PRMT R22, R22, 0x7632, R22 ;  /* 0x0000763216167816 */ /* 0x000fc40000000016 */
[----:B------:R-:W-:Y:S01]  /*1180*/  PRMT R23, R23, 0x7632, R23 ;  /* 0x0000763217177816 */ /* 0x000fe20000000017 */
[----:B------:R-:W-:Y:S01]  /*1190*/  FADD R19, R19, R10 ;  /* 0x0000000a13137221 */ /* 0x000fe20000000000 */
[----:B------:R-:W-:Y:S01]  /*11a0*/  SHF.L.U32 R10, R22, 0x10, RZ ;  /* 0x00000010160a7819 */ /* 0x000fe200000006ff */
[----:B------:R-:W-:Y:S01]  /*11b0*/  FFMA R29, R29, R4, R16 ;  /* 0x000000041d1d7223 */ /* 0x000fe20000000010 */
[----:B------:R-:W-:Y:S01]  /*11c0*/  FFMA R36, R17, R36, R12 ;  /* 0x0000002411247223 */ /* 0x000fe2000000000c */
[----:B------:R-:W-:Y:S02]  /*11d0*/  PRMT R11, R14, 0x7632, R11 ;  /* 0x000076320e0b7816 */ /* 0x000fe4000000000b */
[----:B------:R-:W-:Y:S02]  /*11e0*/  SHF.L.U32 R20, R23, 0x10, RZ ;  /* 0x0000001017147819 */ /* 0x000fe400000006ff */
[----:B------:R-:W-:Y:S02]  /*11f0*/  PRMT R4, R13, 0x7632, R4 ;  /* 0x000076320d047816 */ /* 0x000fe40000000004 */
[----:B------:R-:W-:Y:S01]  /*1200*/  PRMT R12, R15, 0x7632, R12 ;  /* 0x000076320f0c7816 */ /* 0x000fe2000000000c */
[----:B------:R-:W-:Y:S01]  /*1210*/  FADD R7, R24, R7 ;  /* 0x0000000718077221 */ /* 0x000fe20000000000 */
[----:B------:R-:W-:Y:S01]  /*1220*/  SHF.L.U32 R14, R14, 0x10, RZ ;  /* 0x000000100e0e7819 */ /* 0x000fe200000006ff */
[----:B------:R-:W-:Y:S01]  /*1230*/  FADD R10, R25, R10 ;  /* 0x0000000a190a7221 */ /* 0x000fe20000000000 */
[----:B------:R-:W-:Y:S01]  /*1240*/  SHF.L.U32 R15, R15, 0x10, RZ ;  /* 0x000000100f0f7819 */ /* 0x000fe200000006ff */
[----:B------:R-:W-:Y:S01]  /*1250*/  IMAD.U32 R11, R11, 0x10000, RZ ;  /* 0x000100000b0b7824 */ /* 0x000fe200078e00ff */
[----:B------:R-:W-:Y:S01]  /*1260*/  SHF.L.U32 R12, R12, 0x10, RZ ;  /* 0x000000100c0c7819 */ /* 0x000fe200000006ff */
[----:B------:R-:W-:Y:S01]  /*1270*/  FADD R18, R18, R41 ;  /* 0x0000002912127221 */ /* 0x000fe20000000000 */
[----:B------:R-:W-:Y:S01]  /*1280*/  FADD R27, R27, R20 ;  /* 0x000000141b1b7221 */ /* 0x000fe20000000000 */
[----:B------:R-:W-:-:S02]  /*1290*/  IMAD.U32 R13, R13, 0x10000, RZ ;  /* 0x000100000d0d7824 */ /* 0x000fc400078e00ff */
[----:B------:R-:W-:Y:S01]  /*12a0*/  IMAD.U32 R4, R4, 0x10000, RZ ;  /* 0x0001000004047824 */ /* 0x000fe200078e00ff */
[----:B------:R-:W-:Y:S01]  /*12b0*/  FFMA R14, R7, R6, R14 ;  /* 0x00000006070e7223 */ /* 0x000fe2000000000e */
[----:B------:R-:W-:Y:S01]  /*12c0*/  FFMA R11, R10, R9, R11 ;  /* 0x000000090a0b7223 */ /* 0x000fe2000000000b */
[----:B------:R-:W-:Y:S01]  /*12d0*/  FFMA R18, R18, R5, R13 ;  /* 0x0000000512127223 */ /* 0x000fe2000000000d */
[----:B------:R-:W-:Y:S01]  /*12e0*/  FFMA R19, R19, R8, R4 ;  /* 0x0000000813137223 */ /* 0x000fe20000000004 */
[----:B------:R-:W-:Y:S01]  /*12f0*/  FFMA R15, R26, R37, R15 ;  /* 0x000000251a0f7223 */ /* 0x000fe2000000000f */
[----:B------:R-:W-:Y:S01]  /*1300*/  FFMA R0, R27, R0, R12 ;  /* 0x000000001b007223 */ /* 0x000fe2000000000c */
[----:B------:R-:W-:Y:S02]  /*1310*/  F2FP.BF16.PACK_AB R10, R11, R14 ;  /* 0x0000000e0b0a723e */ /* 0x000fe400000010ff */
[----:B------:R-:W-:Y:S02]  /*1320*/  F2FP.BF16.PACK_AB R4, R2, R3 ;  /* 0x000000030204723e */ /* 0x000fe400000010ff */
[----:B------:R-:W-:-:S02]  /*1330*/  F2FP.BF16.PACK_AB R5, R31, R28 ;  /* 0x0000001c1f05723e */ /* 0x000fc400000010ff */
[----:B------:R-:W-:Y:S02]  /*1340*/  F2FP.BF16.PACK_AB R6, R33, R34 ;  /* 0x000000222106723e */ /* 0x000fe400000010ff */
[----:B------:R-:W-:Y:S02]  /*1350*/  F2FP.BF16.PACK_AB R7, R35, R32 ;  /* 0x000000202307723e */ /* 0x000fe400000010ff */
[----:B------:R-:W-:Y:S02]  /*1360*/  F2FP.BF16.PACK_AB R8, R36, R29 ;  /* 0x0000001d2408723e */ /* 0x000fe400000010ff */
[----:B------:R-:W-:Y:S02]  /*1370*/  F2FP.BF16.PACK_AB R9, R19, R18 ;  /* 0x000000121309723e */ /* 0x000fe400000010ff */
[----:B------:R-:W-:Y:S01]  /*1380*/  F2FP.BF16.PACK_AB R11, R0, R15 ;  /* 0x0000000f000b723e */ /* 0x000fe200000010ff */
[----:B------:R-:W-:Y:S04]  /*1390*/  STG.E.128 [R38.64], R4 ;  /* 0x0000000426007986 */ /* 0x000fe8000c101d04 */
[----:B------:R-:W-:Y:S01]  /*13a0*/  STG.E.128 [R38.64+0x800], R8 ;  /* 0x0008000826007986 */ /* 0x000fe2000c101d04 */
[----:B------:R-:W-:Y:S05]  /*13b0*/  EXIT ;  /* 0x000000000000794d */ /* 0x000fea0003800000 */
.L_x_0:
[----:B------:R-:W-:-:S00]  /*13c0*/  BRA `(.L_x_0) ;  /* 0xfffffff000007947 */ /* 0x000fc0000383ffff */
[----:B------:R-:W-:-:S00]  /*13d0*/  NOP ;  /* 0x0000000000007918 */ /* 0x000fc00000000000 */
        /* <DEDUP_REMOVED lines=10> */
.L_x_1:
